//
// Generated by NVIDIA NVVM Compiler
//
// Compiler Build ID: CL-36424714
// Cuda compilation tools, release 13.0, V13.0.88
// Based on NVVM 20.0.0
//

.version 9.0
.target sm_100
.address_size 64

	// .globl	_Z17demo_all_patternsPf
// _ZZ26demo_practical_dot_productPKfS0_PfiE9warp_sums has been demoted

.visible .entry _Z17demo_all_patternsPf(
	.param .u64 .ptr .align 1 _Z17demo_all_patternsPf_param_0
)
{
	.reg .pred 	%p<32>;
	.reg .b32 	%r<49>;
	.reg .b32 	%f<33>;
	.reg .b64 	%rd<3>;

	ld.param.u64 	%rd2, [_Z17demo_all_patternsPf_param_0];
	cvta.to.global.u64 	%rd1, %rd2;
	mov.u32 	%r6, %tid.x;
	and.b32  	%r1, %r6, 31;
	add.s32 	%r2, %r1, 1;
	cvt.rn.f32.u32 	%f1, %r2;
	mov.b32 	%r3, %f1;
	shfl.sync.idx.b32	%r4|%p1, %r3, 15, 31, -1;
	setp.ne.s32 	%p2, %r1, 0;
	@%p2 bra 	$L__BB0_2;
	st.global.u32 	[%rd1], %r4;
$L__BB0_2:
	setp.ne.s32 	%p3, %r1, 0;
	shfl.sync.down.b32	%r7|%p4, %r3, 16, 31, -1;
	mov.b32 	%f4, %r7;
	add.f32 	%f5, %f1, %f4;
	mov.b32 	%r8, %f5;
	shfl.sync.down.b32	%r9|%p5, %r8, 8, 31, -1;
	mov.b32 	%f6, %r9;
	add.f32 	%f7, %f5, %f6;
	mov.b32 	%r10, %f7;
	shfl.sync.down.b32	%r11|%p6, %r10, 4, 31, -1;
	mov.b32 	%f8, %r11;
	add.f32 	%f9, %f7, %f8;
	mov.b32 	%r12, %f9;
	shfl.sync.down.b32	%r13|%p7, %r12, 2, 31, -1;
	mov.b32 	%f10, %r13;
	add.f32 	%f11, %f9, %f10;
	mov.b32 	%r14, %f11;
	shfl.sync.down.b32	%r15|%p8, %r14, 1, 31, -1;
	mov.b32 	%f12, %r15;
	add.f32 	%f2, %f11, %f12;
	@%p3 bra 	$L__BB0_4;
	st.global.f32 	[%rd1+4], %f2;
$L__BB0_4:
	setp.eq.s32 	%p9, %r1, 0;
	shfl.sync.bfly.b32	%r16|%p10, %r3, 16, 31, -1;
	mov.b32 	%f13, %r16;
	add.f32 	%f14, %f1, %f13;
	mov.b32 	%r17, %f14;
	shfl.sync.bfly.b32	%r18|%p11, %r17, 8, 31, -1;
	mov.b32 	%f15, %r18;
	add.f32 	%f16, %f14, %f15;
	mov.b32 	%r19, %f16;
	shfl.sync.bfly.b32	%r20|%p12, %r19, 4, 31, -1;
	mov.b32 	%f17, %r20;
	add.f32 	%f18, %f16, %f17;
	mov.b32 	%r21, %f18;
	shfl.sync.bfly.b32	%r22|%p13, %r21, 2, 31, -1;
	mov.b32 	%f19, %r22;
	add.f32 	%f20, %f18, %f19;
	mov.b32 	%r23, %f20;
	shfl.sync.bfly.b32	%r24|%p14, %r23, 1, 31, -1;
	mov.b32 	%f21, %r24;
	add.f32 	%f22, %f20, %f21;
	st.global.f32 	[%rd1+8], %f22;
	shfl.sync.up.b32	%r25|%p15, %r2, 1, 0, -1;
	selp.b32 	%r26, 0, %r25, %p9;
	add.s32 	%r27, %r26, %r2;
	shfl.sync.up.b32	%r28|%p16, %r27, 2, 0, -1;
	setp.lt.u32 	%p17, %r1, 2;
	selp.b32 	%r29, 0, %r28, %p17;
	add.s32 	%r30, %r29, %r27;
	shfl.sync.up.b32	%r31|%p18, %r30, 4, 0, -1;
	setp.lt.u32 	%p19, %r1, 4;
	selp.b32 	%r32, 0, %r31, %p19;
	add.s32 	%r33, %r32, %r30;
	shfl.sync.up.b32	%r34|%p20, %r33, 8, 0, -1;
	setp.lt.u32 	%p21, %r1, 8;
	selp.b32 	%r35, 0, %r34, %p21;
	add.s32 	%r36, %r35, %r33;
	shfl.sync.up.b32	%r37|%p22, %r36, 16, 0, -1;
	setp.lt.u32 	%p23, %r1, 16;
	selp.b32 	%r38, 0, %r37, %p23;
	add.s32 	%r39, %r38, %r36;
	shfl.sync.up.b32	%r5|%p24, %r39, 1, 0, -1;
	setp.ne.s32 	%p25, %r1, 5;
	@%p25 bra 	$L__BB0_6;
	cvt.rn.f32.s32 	%f23, %r5;
	st.global.f32 	[%rd1+12], %f23;
$L__BB0_6:
	setp.ne.s32 	%p26, %r1, 0;
	shfl.sync.down.b32	%r40|%p27, %r3, 16, 31, -1;
	mov.b32 	%f24, %r40;
	max.f32 	%f25, %f1, %f24;
	mov.b32 	%r41, %f25;
	shfl.sync.down.b32	%r42|%p28, %r41, 8, 31, -1;
	mov.b32 	%f26, %r42;
	max.f32 	%f27, %f25, %f26;
	mov.b32 	%r43, %f27;
	shfl.sync.down.b32	%r44|%p29, %r43, 4, 31, -1;
	mov.b32 	%f28, %r44;
	max.f32 	%f29, %f27, %f28;
	mov.b32 	%r45, %f29;
	shfl.sync.down.b32	%r46|%p30, %r45, 2, 31, -1;
	mov.b32 	%f30, %r46;
	max.f32 	%f31, %f29, %f30;
	mov.b32 	%r47, %f31;
	shfl.sync.down.b32	%r48|%p31, %r47, 1, 31, -1;
	mov.b32 	%f32, %r48;
	max.f32 	%f3, %f31, %f32;
	@%p26 bra 	$L__BB0_8;
	st.global.f32 	[%rd1+16], %f3;
$L__BB0_8:
	ret;

}
	// .globl	_Z26demo_practical_dot_productPKfS0_Pfi
.visible .entry _Z26demo_practical_dot_productPKfS0_Pfi(
	.param .u64 .ptr .align 1 _Z26demo_practical_dot_productPKfS0_Pfi_param_0,
	.param .u64 .ptr .align 1 _Z26demo_practical_dot_productPKfS0_Pfi_param_1,
	.param .u64 .ptr .align 1 _Z26demo_practical_dot_productPKfS0_Pfi_param_2,
	.param .u32 _Z26demo_practical_dot_productPKfS0_Pfi_param_3
)
{
	.reg .pred 	%p<16>;
	.reg .b32 	%r<35>;
	.reg .b32 	%f<32>;
	.reg .b64 	%rd<10>;
	// demoted variable
	.shared .align 4 .b8 _ZZ26demo_practical_dot_productPKfS0_PfiE9warp_sums[128];
	ld.param.u64 	%rd1, [_Z26demo_practical_dot_productPKfS0_Pfi_param_0];
	ld.param.u64 	%rd2, [_Z26demo_practical_dot_productPKfS0_Pfi_param_1];
	ld.param.u64 	%rd3, [_Z26demo_practical_dot_productPKfS0_Pfi_param_2];
	ld.param.u32 	%r5, [_Z26demo_practical_dot_productPKfS0_Pfi_param_3];
	mov.u32 	%r6, %ctaid.x;
	mov.u32 	%r1, %ntid.x;
	mov.u32 	%r2, %tid.x;
	mad.lo.s32 	%r3, %r6, %r1, %r2;
	and.b32  	%r4, %r2, 31;
	setp.ge.s32 	%p1, %r3, %r5;
	mov.f32 	%f30, 0f00000000;
	@%p1 bra 	$L__BB1_2;
	cvta.to.global.u64 	%rd4, %rd1;
	cvta.to.global.u64 	%rd5, %rd2;
	mul.wide.s32 	%rd6, %r3, 4;
	add.s64 	%rd7, %rd4, %rd6;
	ld.global.f32 	%f8, [%rd7];
	add.s64 	%rd8, %rd5, %rd6;
	ld.global.f32 	%f9, [%rd8];
	mul.f32 	%f30, %f8, %f9;
$L__BB1_2:
	mov.b32 	%r7, %f30;
	shfl.sync.down.b32	%r8|%p2, %r7, 16, 31, -1;
	mov.b32 	%f10, %r8;
	add.f32 	%f11, %f30, %f10;
	mov.b32 	%r9, %f11;
	shfl.sync.down.b32	%r10|%p3, %r9, 8, 31, -1;
	mov.b32 	%f12, %r10;
	add.f32 	%f13, %f11, %f12;
	mov.b32 	%r11, %f13;
	shfl.sync.down.b32	%r12|%p4, %r11, 4, 31, -1;
	mov.b32 	%f14, %r12;
	add.f32 	%f15, %f13, %f14;
	mov.b32 	%r13, %f15;
	shfl.sync.down.b32	%r14|%p5, %r13, 2, 31, -1;
	mov.b32 	%f16, %r14;
	add.f32 	%f17, %f15, %f16;
	mov.b32 	%r15, %f17;
	shfl.sync.down.b32	%r16|%p6, %r15, 1, 31, -1;
	mov.b32 	%f18, %r16;
	add.f32 	%f3, %f17, %f18;
	setp.ne.s32 	%p7, %r4, 0;
	@%p7 bra 	$L__BB1_4;
	shr.u32 	%r17, %r2, 3;
	and.b32  	%r18, %r17, 124;
	mov.u32 	%r19, _ZZ26demo_practical_dot_productPKfS0_PfiE9warp_sums;
	add.s32 	%r20, %r19, %r18;
	st.shared.f32 	[%r20], %f3;
$L__BB1_4:
	bar.sync 	0;
	setp.gt.u32 	%p8, %r2, 31;
	@%p8 bra 	$L__BB1_9;
	shr.u32 	%r21, %r1, 5;
	setp.ge.u32 	%p9, %r4, %r21;
	mov.f32 	%f31, 0f00000000;
	@%p9 bra 	$L__BB1_7;
	shl.b32 	%r22, %r4, 2;
	mov.u32 	%r23, _ZZ26demo_practical_dot_productPKfS0_PfiE9warp_sums;
	add.s32 	%r24, %r23, %r22;
	ld.shared.f32 	%f31, [%r24];
$L__BB1_7:
	setp.ne.s32 	%p10, %r4, 0;
	mov.b32 	%r25, %f31;
	shfl.sync.down.b32	%r26|%p11, %r25, 16, 31, -1;
	mov.b32 	%f20, %r26;
	add.f32 	%f21, %f31, %f20;
	mov.b32 	%r27, %f21;
	shfl.sync.down.b32	%r28|%p12, %r27, 8, 31, -1;
	mov.b32 	%f22, %r28;
	add.f32 	%f23, %f21, %f22;
	mov.b32 	%r29, %f23;
	shfl.sync.down.b32	%r30|%p13, %r29, 4, 31, -1;
	mov.b32 	%f24, %r30;
	add.f32 	%f25, %f23, %f24;
	mov.b32 	%r31, %f25;
	shfl.sync.down.b32	%r32|%p14, %r31, 2, 31, -1;
	mov.b32 	%f26, %r32;
	add.f32 	%f27, %f25, %f26;
	mov.b32 	%r33, %f27;
	shfl.sync.down.b32	%r34|%p15, %r33, 1, 31, -1;
	mov.b32 	%f28, %r34;
	add.f32 	%f6, %f27, %f28;
	@%p10 bra 	$L__BB1_9;
	cvta.to.global.u64 	%rd9, %rd3;
	atom.global.add.f32 	%f29, [%rd9], %f6;
$L__BB1_9:
	ret;

}


// ===== COMPILED SASS (sm_100) =====

	.target	sm_100

	.elftype	@"ET_EXEC"


//--------------------- .note.nv.tkinfo           --------------------------
	.section	.note.nv.tkinfo,"",@"SHT_NOTE"
	.sectionflags	@"SHF_NOTE_NV_TKINFO"
	.tkinfo
        /*0018*/ 	.word	0x00000002
        /*0030*/ 	.string	""
        /*0030*/ 	.string	"ptxas"
        /*0030*/ 	.string	"Cuda compilation tools, release 13.0, V13.0.88"
        /*0030*/ 	.string	"Build cuda_13.0.r13.0/compiler.36424714_0"
        /*0030*/ 	.string	"-arch sm_100 -m 64 "



//--------------------- .note.nv.cuinfo           --------------------------
	.section	.note.nv.cuinfo,"",@"SHT_NOTE"
	.sectionflags	@"SHF_NOTE_NV_CUINFO"
        /*0018*/ 	.short	0x0002
        /*001a*/ 	.short	0x0064
        /*001c*/ 	.short	0x0082
	.zero		2


//--------------------- .nv.info                  --------------------------
	.section	.nv.info,"",@"SHT_CUDA_INFO"
	.align	4


	//----- nvinfo : EIATTR_REGCOUNT
	.align		4
        /*0000*/ 	.byte	0x04, 0x2f
        /*0002*/ 	.short	(.L_1 - .L_0)
	.align		4
.L_0:
        /*0004*/ 	.word	index@(_Z17demo_all_patternsPf)
        /*0008*/ 	.word	0x00000012


	//----- nvinfo : EIATTR_FRAME_SIZE
	.align		4
.L_1:
        /*000c*/ 	.byte	0x04, 0x11
        /*000e*/ 	.short	(.L_3 - .L_2)
	.align		4
.L_2:
        /*0010*/ 	.word	index@(_Z17demo_all_patternsPf)
        /*0014*/ 	.word	0x00000000


	//----- nvinfo : EIATTR_REGCOUNT
	.align		4
.L_3:
        /*0018*/ 	.byte	0x04, 0x2f
        /*001a*/ 	.short	(.L_5 - .L_4)
	.align		4
.L_4:
        /*001c*/ 	.word	index@(_Z26demo_practical_dot_productPKfS0_Pfi)
        /*0020*/ 	.word	0x0000000f


	//----- nvinfo : EIATTR_FRAME_SIZE
	.align		4
.L_5:
        /*0024*/ 	.byte	0x04, 0x11
        /*0026*/ 	.short	(.L_7 - .L_6)
	.align		4
.L_6:
        /*0028*/ 	.word	index@(_Z26demo_practical_dot_productPKfS0_Pfi)
        /*002c*/ 	.word	0x00000000


	//----- nvinfo : EIATTR_MIN_STACK_SIZE
	.align		4
.L_7:
        /*0030*/ 	.byte	0x04, 0x12
        /*0032*/ 	.short	(.L_9 - .L_8)
	.align		4
.L_8:
        /*0034*/ 	.word	index@(_Z26demo_practical_dot_productPKfS0_Pfi)
        /*0038*/ 	.word	0x00000000


	//----- nvinfo : EIATTR_MIN_STACK_SIZE
	.align		4
.L_9:
        /*003c*/ 	.byte	0x04, 0x12
        /*003e*/ 	.short	(.L_11 - .L_10)
	.align		4
.L_10:
        /*0040*/ 	.word	index@(_Z17demo_all_patternsPf)
        /*0044*/ 	.word	0x00000000
.L_11:


//--------------------- .nv.compat                --------------------------
	.section	.nv.compat,"",@"SHT_CUDA_COMPAT_INFO"
	.align	4
        /*0000*/ 	.byte	0x02, 0x09, 0x00, 0x00, 0x02, 0x02, 0x01, 0x00, 0x02, 0x05, 0x05, 0x00, 0x03, 0x07, 0x01, 0x01
        /*0010*/ 	.byte	0x02, 0x03, 0x00, 0x00, 0x02, 0x06, 0x01, 0x00, 0x04, 0x0b, 0x08, 0x00, 0x09, 0x00, 0x00, 0x00
        /*0020*/ 	.byte	0x00, 0x00, 0x00, 0x00


//--------------------- .nv.info._Z26demo_practical_dot_productPKfS0_Pfi --------------------------
	.section	.nv.info._Z26demo_practical_dot_productPKfS0_Pfi,"",@"SHT_CUDA_INFO"
	.sectionflags	@""
	.align	4


	//----- nvinfo : EIATTR_CUDA_API_VERSION
	.align		4
        /*0000*/ 	.byte	0x04, 0x37
        /*0002*/ 	.short	(.L_13 - .L_12)
.L_12:
        /*0004*/ 	.word	0x00000082


	//----- nvinfo : EIATTR_KPARAM_INFO
	.align		4
.L_13:
        /*0008*/ 	.byte	0x04, 0x17
        /*000a*/ 	.short	(.L_15 - .L_14)
.L_14:
        /*000c*/ 	.word	0x00000000
        /*0010*/ 	.short	0x0003
        /*0012*/ 	.short	0x0018
        /*0014*/ 	.byte	0x00, 0xf0, 0x11, 0x00


	//----- nvinfo : EIATTR_KPARAM_INFO
	.align		4
.L_15:
        /*0018*/ 	.byte	0x04, 0x17
        /*001a*/ 	.short	(.L_17 - .L_16)
.L_16:
        /*001c*/ 	.word	0x00000000
        /*0020*/ 	.short	0x0002
        /*0022*/ 	.short	0x0010
        /*0024*/ 	.byte	0x00, 0xf5, 0x21, 0x00


	//----- nvinfo : EIATTR_KPARAM_INFO
	.align		4
.L_17:
        /*0028*/ 	.byte	0x04, 0x17
        /*002a*/ 	.short	(.L_19 - .L_18)
.L_18:
        /*002c*/ 	.word	0x00000000
        /*0030*/ 	.short	0x0001
        /*0032*/ 	.short	0x0008
        /*0034*/ 	.byte	0x00, 0xf5, 0x21, 0x00


	//----- nvinfo : EIATTR_KPARAM_INFO
	.align		4
.L_19:
        /*0038*/ 	.byte	0x04, 0x17
        /*003a*/ 	.short	(.L_21 - .L_20)
.L_20:
        /*003c*/ 	.word	0x00000000
        /*0040*/ 	.short	0x0000
        /*0042*/ 	.short	0x0000
        /*0044*/ 	.byte	0x00, 0xf5, 0x21, 0x00


	//----- nvinfo : EIATTR_SPARSE_MMA_MASK
	.align		4
.L_21:
        /*0048*/ 	.byte	0x03, 0x50
        /*004a*/ 	.short	0x0000


	//----- nvinfo : EIATTR_MAXREG_COUNT
	.align		4
        /*004c*/ 	.byte	0x03, 0x1b
        /*004e*/ 	.short	0x00ff


	//----- nvinfo : EIATTR_NUM_BARRIERS
	.align		4
        /*0050*/ 	.byte	0x02, 0x4c
        /*0052*/ 	.byte	0x01
	.zero		1


	//----- nvinfo : EIATTR_MERCURY_ISA_VERSION
	.align		4
        /*0054*/ 	.byte	0x03, 0x5f
        /*0056*/ 	.short	0x0101


	//----- nvinfo : EIATTR_COOP_GROUP_MASK_REGIDS
	.align		4
        /*0058*/ 	.byte	0x04, 0x29
        /*005a*/ 	.short	(.L_23 - .L_22)


	//   ....[0]....
.L_22:
        /*005c*/ 	.word	0xffffffff


	//   ....[1]....
        /*0060*/ 	.word	0xffffffff


	//   ....[2]....
        /*0064*/ 	.word	0xffffffff


	//   ....[3]....
        /*0068*/ 	.word	0xffffffff


	//   ....[4]....
        /*006c*/ 	.word	0xffffffff


	//   ....[5]....
        /*0070*/ 	.word	0xffffffff


	//   ....[6]....
        /*0074*/ 	.word	0xffffffff


	//   ....[7]....
        /*0078*/ 	.word	0xffffffff


	//   ....[8]....
        /*007c*/ 	.word	0xffffffff


	//   ....[9]....
        /*0080*/ 	.word	0xffffffff


	//----- nvinfo : EIATTR_COOP_GROUP_INSTR_OFFSETS
	.align		4
.L_23:
        /*0084*/ 	.byte	0x04, 0x28
        /*0086*/ 	.short	(.L_25 - .L_24)


	//   ....[0]....
.L_24:
        /*0088*/ 	.word	0x00000110


	//   ....[1]....
        /*008c*/ 	.word	0x00000130


	//   ....[2]....
        /*0090*/ 	.word	0x00000150


	//   ....[3]....
        /*0094*/ 	.word	0x00000180


	//   ....[4]....
        /*0098*/ 	.word	0x000001f0


	//   ....[5]....
        /*009c*/ 	.word	0x000002e0


	//   ....[6]....
        /*00a0*/ 	.word	0x00000300


	//   ....[7]....
        /*00a4*/ 	.word	0x00000320


	//   ....[8]....
        /*00a8*/ 	.word	0x00000340


	//   ....[9]....
        /*00ac*/ 	.word	0x00000360


	//----- nvinfo : EIATTR_VRC_CTA_INIT_COUNT
	.align		4
.L_25:
        /*00b0*/ 	.byte	0x02, 0x4a
	.zero		1
	.zero		1


	//----- nvinfo : EIATTR_EXIT_INSTR_OFFSETS
	.align		4
        /*00b4*/ 	.byte	0x04, 0x1c
        /*00b6*/ 	.short	(.L_27 - .L_26)


	//   ....[0]....
.L_26:
        /*00b8*/ 	.word	0x00000250


	//   ....[1]....
        /*00bc*/ 	.word	0x00000370


	//   ....[2]....
        /*00c0*/ 	.word	0x000003b0


	//----- nvinfo : EIATTR_CBANK_PARAM_SIZE
	.align		4
.L_27:
        /*00c4*/ 	.byte	0x03, 0x19
        /*00c6*/ 	.short	0x001c


	//----- nvinfo : EIATTR_PARAM_CBANK
	.align		4
        /*00c8*/ 	.byte	0x04, 0x0a
        /*00ca*/ 	.short	(.L_29 - .L_28)
	.align		4
.L_28:
        /*00cc*/ 	.word	index@(.nv.constant0._Z26demo_practical_dot_productPKfS0_Pfi)
        /*00d0*/ 	.short	0x0380
        /*00d2*/ 	.short	0x001c


	//----- nvinfo : EIATTR_SW_WAR
	.align		4
.L_29:
        /*00d4*/ 	.byte	0x04, 0x36
        /*00d6*/ 	.short	(.L_31 - .L_30)
.L_30:
        /*00d8*/ 	.word	0x00000008
.L_31:


//--------------------- .nv.info._Z17demo_all_patternsPf --------------------------
	.section	.nv.info._Z17demo_all_patternsPf,"",@"SHT_CUDA_INFO"
	.sectionflags	@""
	.align	4


	//----- nvinfo : EIATTR_CUDA_API_VERSION
	.align		4
        /*0000*/ 	.byte	0x04, 0x37
        /*0002*/ 	.short	(.L_33 - .L_32)
.L_32:
        /*0004*/ 	.word	0x00000082


	//----- nvinfo : EIATTR_KPARAM_INFO
	.align		4
.L_33:
        /*0008*/ 	.byte	0x04, 0x17
        /*000a*/ 	.short	(.L_35 - .L_34)
.L_34:
        /*000c*/ 	.word	0x00000000
        /*0010*/ 	.short	0x0000
        /*0012*/ 	.short	0x0000
        /*0014*/ 	.byte	0x00, 0xf5, 0x21, 0x00


	//----- nvinfo : EIATTR_SPARSE_MMA_MASK
	.align		4
.L_35:
        /*0018*/ 	.byte	0x03, 0x50
        /*001a*/ 	.short	0x0000


	//----- nvinfo : EIATTR_MAXREG_COUNT
	.align		4
        /*001c*/ 	.byte	0x03, 0x1b
        /*001e*/ 	.short	0x00ff


	//----- nvinfo : EIATTR_MERCURY_ISA_VERSION
	.align		4
        /*0020*/ 	.byte	0x03, 0x5f
        /*0022*/ 	.short	0x0101


	//----- nvinfo : EIATTR_COOP_GROUP_MASK_REGIDS
	.align		4
        /*0024*/ 	.byte	0x04, 0x29
        /*0026*/ 	.short	(.L_37 - .L_36)


	//   ....[0]....
.L_36:
        /*0028*/ 	.word	0xffffffff


	//   ....[1]....
        /*002c*/ 	.word	0xffffffff


	//   ....[2]....
        /*0030*/ 	.word	0xffffffff


	//   ....[3]....
        /*0034*/ 	.word	0xffffffff


	//   ....[4]....
        /*0038*/ 	.word	0xffffffff


	//   ....[5]....
        /*003c*/ 	.word	0xffffffff


	//   ....[6]....
        /*0040*/ 	.word	0xffffffff


	//   ....[7]....
        /*0044*/ 	.word	0xffffffff


	//   ....[8]....
        /*0048*/ 	.word	0xffffffff


	//   ....[9]....
        /*004c*/ 	.word	0xffffffff


	//   ....[10]....
        /*0050*/ 	.word	0xffffffff


	//   ....[11]....
        /*0054*/ 	.word	0xffffffff


	//   ....[12]....
        /*0058*/ 	.word	0xffffffff


	//   ....[13]....
        /*005c*/ 	.word	0xffffffff


	//   ....[14]....
        /*0060*/ 	.word	0xffffffff


	//   ....[15]....
        /*0064*/ 	.word	0xffffffff


	//   ....[16]....
        /*0068*/ 	.word	0xffffffff


	//   ....[17]....
        /*006c*/ 	.word	0xffffffff


	//   ....[18]....
        /*0070*/ 	.word	0xffffffff


	//   ....[19]....
        /*0074*/ 	.word	0xffffffff


	//   ....[20]....
        /*0078*/ 	.word	0xffffffff


	//   ....[21]....
        /*007c*/ 	.word	0xffffffff


	//----- nvinfo : EIATTR_COOP_GROUP_INSTR_OFFSETS
	.align		4
.L_37:
        /*0080*/ 	.byte	0x04, 0x28
        /*0082*/ 	.short	(.L_39 - .L_38)


	//   ....[0]....
.L_38:
        /*0084*/ 	.word	0x00000070


	//   ....[1]....
        /*0088*/ 	.word	0x000000c0


	//   ....[2]....
        /*008c*/ 	.word	0x000000d0


	//   ....[3]....
        /*0090*/ 	.word	0x000000e0


	//   ....[4]....
        /*0094*/ 	.word	0x000000f0


	//   ....[5]....
        /*0098*/ 	.word	0x00000150


	//   ....[6]....
        /*009c*/ 	.word	0x00000170


	//   ....[7]....
        /*00a0*/ 	.word	0x00000180


	//   ....[8]....
        /*00a4*/ 	.word	0x00000190


	//   ....[9]....
        /*00a8*/ 	.word	0x00000200


	//   ....[10]....
        /*00ac*/ 	.word	0x00000210


	//   ....[11]....
        /*00b0*/ 	.word	0x00000220


	//   ....[12]....
        /*00b4*/ 	.word	0x00000230


	//   ....[13]....
        /*00b8*/ 	.word	0x000002a0


	//   ....[14]....
        /*00bc*/ 	.word	0x000002b0


	//   ....[15]....
        /*00c0*/ 	.word	0x000002c0


	//   ....[16]....
        /*00c4*/ 	.word	0x000002d0


	//   ....[17]....
        /*00c8*/ 	.word	0x00000340


	//   ....[18]....
        /*00cc*/ 	.word	0x00000360


	//   ....[19]....
        /*00d0*/ 	.word	0x00000370


	//   ....[20]....
        /*00d4*/ 	.word	0x00000380


	//   ....[21]....
        /*00d8*/ 	.word	0x00000390


	//----- nvinfo : EIATTR_VRC_CTA_INIT_COUNT
	.align		4
.L_39:
        /*00dc*/ 	.byte	0x02, 0x4a
	.zero		1
	.zero		1


	//----- nvinfo : EIATTR_EXIT_INSTR_OFFSETS
	.align		4
        /*00e0*/ 	.byte	0x04, 0x1c
        /*00e2*/ 	.short	(.L_41 - .L_40)


	//   ....[0]....
.L_40:
        /*00e4*/ 	.word	0x00000420


	//   ....[1]....
        /*00e8*/ 	.word	0x00000440


	//----- nvinfo : EIATTR_CBANK_PARAM_SIZE
	.align		4
.L_41:
        /*00ec*/ 	.byte	0x03, 0x19
        /*00ee*/ 	.short	0x0008


	//----- nvinfo : EIATTR_PARAM_CBANK
	.align		4
        /*00f0*/ 	.byte	0x04, 0x0a
        /*00f2*/ 	.short	(.L_43 - .L_42)
	.align		4
.L_42:
        /*00f4*/ 	.word	index@(.nv.constant0._Z17demo_all_patternsPf)
        /*00f8*/ 	.short	0x0380
        /*00fa*/ 	.short	0x0008


	//----- nvinfo : EIATTR_SW_WAR
	.align		4
.L_43:
        /*00fc*/ 	.byte	0x04, 0x36
        /*00fe*/ 	.short	(.L_45 - .L_44)
.L_44:
        /*0100*/ 	.word	0x00000008
.L_45:


//--------------------- .nv.callgraph             --------------------------
	.section	.nv.callgraph,"",@"SHT_CUDA_CALLGRAPH"
	.align	4
	.sectionentsize	8
	.align		4
        /*0000*/ 	.word	0x00000000
	.align		4
        /*0004*/ 	.word	0xffffffff
	.align		4
        /*0008*/ 	.word	0x00000000
	.align		4
        /*000c*/ 	.word	0xfffffffe
	.align		4
        /*0010*/ 	.word	0x00000000
	.align		4
        /*0014*/ 	.word	0xfffffffd
	.align		4
        /*0018*/ 	.word	0x00000000
	.align		4
        /*001c*/ 	.word	0xfffffffc


//--------------------- .text._Z26demo_practical_dot_productPKfS0_Pfi --------------------------
	.section	.text._Z26demo_practical_dot_productPKfS0_Pfi,"ax",@progbits
	.align	128
        .global         _Z26demo_practical_dot_productPKfS0_Pfi
        .type           _Z26demo_practical_dot_productPKfS0_Pfi,@function
        .size           _Z26demo_practical_dot_productPKfS0_Pfi,(.L_x_2 - _Z26demo_practical_dot_productPKfS0_Pfi)
        .other          _Z26demo_practical_dot_productPKfS0_Pfi,@"STO_CUDA_ENTRY STV_DEFAULT"
_Z26demo_practical_dot_productPKfS0_Pfi:
.text._Z26demo_practical_dot_productPKfS0_Pfi:
[----:B------:R-:W-:Y:S01]  /*0000*/  LDC R1, c[0x0][0x37c] ;  /* 0x0000df00ff017b82 */ /* 0x000fe20000000800 */
[----:B------:R-:W0:Y:S07]  /*0010*/  S2R R11, SR_TID.X ;  /* 0x00000000000b7919 */ /* 0x000e2e0000002100 */
[----:B------:R-:W0:Y:S01]  /*0020*/  S2UR UR4, SR_CTAID.X ;  /* 0x00000000000479c3 */ /* 0x000e220000002500 */
[----:B------:R-:W1:Y:S07]  /*0030*/  LDCU UR6, c[0x0][0x398] ;  /* 0x00007300ff0677ac */ /* 0x000e6e0008000800 */
[----:B------:R-:W0:Y:S08]  /*0040*/  LDC R0, c[0x0][0x360] ;  /* 0x0000d800ff007b82 */ /* 0x000e300000000800 */
[----:B------:R-:W2:Y:S08]  /*0050*/  LDC.64 R2, c[0x0][0x380] ;  /* 0x0000e000ff027b82 */ /* 0x000eb00000000a00 */
[----:B------:R-:W3:Y:S01]  /*0060*/  LDC.64 R4, c[0x0][0x388] ;  /* 0x0000e200ff047b82 */ /* 0x000ee20000000a00 */
[----:B0-----:R-:W-:Y:S01]  /*0070*/  IMAD R7, R0, UR4, R11 ;  /* 0x0000000400077c24 */ /* 0x001fe2000f8e020b */
[----:B------:R-:W0:Y:S04]  /*0080*/  LDCU.64 UR4, c[0x0][0x358] ;  /* 0x00006b00ff0477ac */ /* 0x000e280008000a00 */
[----:B-1----:R-:W-:-:S13]  /*0090*/  ISETP.GE.AND P0, PT, R7, UR6, PT ;  /* 0x0000000607007c0c */ /* 0x002fda000bf06270 */
[----:B--2---:R-:W-:-:S04]  /*00a0*/  @!P0 IMAD.WIDE R2, R7, 0x4, R2 ;  /* 0x0000000407028825 */ /* 0x004fc800078e0202 */
[----:B---3--:R-:W-:Y:S02]  /*00b0*/  @!P0 IMAD.WIDE R4, R7, 0x4, R4 ;  /* 0x0000000407048825 */ /* 0x008fe400078e0204 */
[----:B0-----:R-:W2:Y:S04]  /*00c0*/  @!P0 LDG.E R2, desc[UR4][R2.64] ;  /* 0x0000000402028981 */ /* 0x001ea8000c1e1900 */
[----:B------:R-:W2:Y:S01]  /*00d0*/  @!P0 LDG.E R5, desc[UR4][R4.64] ;  /* 0x0000000404058981 */ /* 0x000ea2000c1e1900 */
[----:B------:R-:W-:Y:S01]  /*00e0*/  HFMA2 R7, -RZ, RZ, 0, 0 ;  /* 0x00000000ff077431 */ /* 0x000fe200000001ff */
[----:B------:R-:W-:Y:S01]  /*00f0*/  ISETP.GT.U32.AND P1, PT, R11, 0x1f, PT ;  /* 0x0000001f0b00780c */ /* 0x000fe20003f24070 */
[----:B--2---:R-:W-:-:S05]  /*0100*/  @!P0 FMUL R7, R2, R5 ;  /* 0x0000000502078220 */ /* 0x004fca0000400000 */
[----:B------:R-:W0:Y:S02]  /*0110*/  SHFL.DOWN PT, R6, R7, 0x10, 0x1f ;  /* 0x0a001f0007067f89 */ /* 0x000e2400000e0000 */
[----:B0-----:R-:W-:-:S05]  /*0120*/  FADD R8, R6, R7 ;  /* 0x0000000706087221 */ /* 0x001fca0000000000 */
[----:B------:R-:W0:Y:S02]  /*0130*/  SHFL.DOWN PT, R9, R8, 0x8, 0x1f ;  /* 0x09001f0008097f89 */ /* 0x000e2400000e0000 */
[----:B0-----:R-:W-:-:S05]  /*0140*/  FADD R9, R8, R9 ;  /* 0x0000000908097221 */ /* 0x001fca0000000000 */
[----:B------:R-:W0:Y:S02]  /*0150*/  SHFL.DOWN PT, R6, R9, 0x4, 0x1f ;  /* 0x08801f0009067f89 */ /* 0x000e2400000e0000 */
[----:B0-----:R-:W-:Y:S01]  /*0160*/  FADD R10, R9, R6 ;  /* 0x00000006090a7221 */ /* 0x001fe20000000000 */
[----:B------:R-:W-:-:S04]  /*0170*/  LOP3.LUT R6, R11, 0x1f, RZ, 0xc0, !PT ;  /* 0x0000001f0b067812 */ /* 0x000fc800078ec0ff */
[----:B------:R-:W0:Y:S01]  /*0180*/  SHFL.DOWN PT, R3, R10, 0x2, 0x1f ;  /* 0x08401f000a037f89 */ /* 0x000e2200000e0000 */
[----:B------:R-:W-:-:S13]  /*0190*/  ISETP.NE.AND P0, PT, R6, RZ, PT ;  /* 0x000000ff0600720c */ /* 0x000fda0003f05270 */
[----:B------:R-:W1:Y:S01]  /*01a0*/  @!P0 S2R R12, SR_CgaCtaId ;  /* 0x00000000000c8919 */ /* 0x000e620000008800 */
[----:B------:R-:W-:Y:S02]  /*01b0*/  @!P0 MOV R5, 0x400 ;  /* 0x0000040000058802 */ /* 0x000fe40000000f00 */
[----:B------:R-:W-:-:S04]  /*01c0*/  @!P0 SHF.R.U32.HI R4, RZ, 0x3, R11 ;  /* 0x00000003ff048819 */ /* 0x000fc8000001160b */
[----:B------:R-:W-:Y:S01]  /*01d0*/  @!P0 LOP3.LUT R4, R4, 0x7c, RZ, 0xc0, !PT ;  /* 0x0000007c04048812 */ /* 0x000fe200078ec0ff */
[----:B0-----:R-:W-:-:S05]  /*01e0*/  FADD R3, R10, R3 ;  /* 0x000000030a037221 */ /* 0x001fca0000000000 */
[----:B------:R-:W0:Y:S01]  /*01f0*/  SHFL.DOWN PT, R2, R3, 0x1, 0x1f ;  /* 0x08201f0003027f89 */ /* 0x000e2200000e0000 */
[----:B-1----:R-:W-:-:S04]  /*0200*/  @!P0 LEA R5, R12, R5, 0x18 ;  /* 0x000000050c058211 */ /* 0x002fc800078ec0ff */
[----:B------:R-:W-:Y:S01]  /*0210*/  @!P0 IADD3 R4, PT, PT, R4, R5, RZ ;  /* 0x0000000504048210 */ /* 0x000fe20007ffe0ff */
[----:B0-----:R-:W-:-:S05]  /*0220*/  FADD R5, R3, R2 ;  /* 0x0000000203057221 */ /* 0x001fca0000000000 */
[----:B------:R0:W-:Y:S01]  /*0230*/  @!P0 STS [R4], R5 ;  /* 0x0000000504008388 */ /* 0x0001e20000000800 */
[----:B------:R-:W-:Y:S06]  /*0240*/  BAR.SYNC.DEFER_BLOCKING 0x0 ;  /* 0x0000000000007b1d */ /* 0x000fec0000010000 */
[----:B------:R-:W-:Y:S05]  /*0250*/  @P1 EXIT ;  /* 0x000000000000194d */ /* 0x000fea0003800000 */
[----:B------:R-:W-:-:S04]  /*0260*/  SHF.R.U32.HI R3, RZ, 0x5, R0 ;  /* 0x00000005ff037819 */ /* 0x000fc80000011600 */
[----:B------:R-:W-:-:S13]  /*0270*/  ISETP.GE.U32.AND P1, PT, R6, R3, PT ;  /* 0x000000030600720c */ /* 0x000fda0003f26070 */
[----:B------:R-:W1:Y:S01]  /*0280*/  @!P1 S2R R3, SR_CgaCtaId ;  /* 0x0000000000039919 */ /* 0x000e620000008800 */
[----:B------:R-:W-:-:S04]  /*0290*/  @!P1 MOV R0, 0x400 ;  /* 0x0000040000009802 */ /* 0x000fc80000000f00 */
[----:B-1----:R-:W-:Y:S02]  /*02a0*/  @!P1 LEA R3, R3, R0, 0x18 ;  /* 0x0000000003039211 */ /* 0x002fe400078ec0ff */
[----:B------:R-:W-:Y:S02]  /*02b0*/  MOV R0, RZ ;  /* 0x000000ff00007202 */ /* 0x000fe40000000f00 */
[----:B------:R-:W-:-:S05]  /*02c0*/  @!P1 LEA R6, R6, R3, 0x2 ;  /* 0x0000000306069211 */ /* 0x000fca00078e10ff */
[----:B------:R-:W1:Y:S04]  /*02d0*/  @!P1 LDS R0, [R6] ;  /* 0x0000000006009984 */ /* 0x000e680000000800 */
[----:B-1----:R-:W1:Y:S02]  /*02e0*/  SHFL.DOWN PT, R3, R0, 0x10, 0x1f ;  /* 0x0a001f0000037f89 */ /* 0x002e6400000e0000 */
[----:B-1----:R-:W-:-:S05]  /*02f0*/  FADD R3, R3, R0 ;  /* 0x0000000003037221 */ /* 0x002fca0000000000 */
[----:B------:R-:W1:Y:S02]  /*0300*/  SHFL.DOWN PT, R2, R3, 0x8, 0x1f ;  /* 0x09001f0003027f89 */ /* 0x000e6400000e0000 */
[----:B-1----:R-:W-:-:S05]  /*0310*/  FADD R2, R3, R2 ;  /* 0x0000000203027221 */ /* 0x002fca0000000000 */
[----:B0-----:R-:W0:Y:S02]  /*0320*/  SHFL.DOWN PT, R5, R2, 0x4, 0x1f ;  /* 0x08801f0002057f89 */ /* 0x001e2400000e0000 */
[----:B0-----:R-:W-:-:S05]  /*0330*/  FADD R5, R2, R5 ;  /* 0x0000000502057221 */ /* 0x001fca0000000000 */
[----:B------:R-:W0:Y:S02]  /*0340*/  SHFL.DOWN PT, R4, R5, 0x2, 0x1f ;  /* 0x08401f0005047f89 */ /* 0x000e2400000e0000 */
[----:B0-----:R-:W-:-:S05]  /*0350*/  FADD R4, R5, R4 ;  /* 0x0000000405047221 */ /* 0x001fca0000000000 */
[----:B------:R0:W1:Y:S01]  /*0360*/  SHFL.DOWN PT, R7, R4, 0x1, 0x1f ;  /* 0x08201f0004077f89 */ /* 0x00006200000e0000 */
[----:B------:R-:W-:Y:S05]  /*0370*/  @P0 EXIT ;  /* 0x000000000000094d */ /* 0x000fea0003800000 */
[----:B------:R-:W2:Y:S01]  /*0380*/  LDC.64 R2, c[0x0][0x390] ;  /* 0x0000e400ff027b82 */ /* 0x000ea20000000a00 */
[----:B-1----:R-:W-:-:S05]  /*0390*/  FADD R7, R4, R7 ;  /* 0x0000000704077221 */ /* 0x002fca0000000000 */
[----:B--2---:R-:W-:Y:S01]  /*03a0*/  REDG.E.ADD.F32.FTZ.RN.STRONG.GPU desc[UR4][R2.64], R7 ;  /* 0x00000007020079a6 */ /* 0x004fe2000c12f304 */
[----:B------:R-:W-:Y:S05]  /*03b0*/  EXIT ;  /* 0x000000000000794d */ /* 0x000fea0003800000 */
.L_x_0:
[----:B------:R-:W-:-:S00]  /*03c0*/  BRA `(.L_x_0) ;  /* 0xfffffffc00fc7947 */ /* 0x000fc0000383ffff */
[----:B------:R-:W-:-:S00]  /*03d0*/  NOP ;  /* 0x0000000000007918 */ /* 0x000fc00000000000 */
        /* <DEDUP_REMOVED lines=10> */
.L_x_2:


//--------------------- .text._Z17demo_all_patternsPf --------------------------
	.section	.text._Z17demo_all_patternsPf,"ax",@progbits
	.align	128
        .global         _Z17demo_all_patternsPf
        .type           _Z17demo_all_patternsPf,@function
        .size           _Z17demo_all_patternsPf,(.L_x_3 - _Z17demo_all_patternsPf)
        .other          _Z17demo_all_patternsPf,@"STO_CUDA_ENTRY STV_DEFAULT"
_Z17demo_all_patternsPf:
.text._Z17demo_all_patternsPf:
[----:B------:R-:W-:Y:S01]  /*0000*/  LDC R1, c[0x0][0x37c] ;  /* 0x0000df00ff017b82 */ /* 0x000fe20000000800 */
[----:B------:R-:W0:Y:S01]  /*0010*/  S2R R0, SR_TID.X ;  /* 0x0000000000007919 */ /* 0x000e220000002100 */
[----:B------:R-:W1:Y:S01]  /*0020*/  LDCU.64 UR4, c[0x0][0x358] ;  /* 0x00006b00ff0477ac */ /* 0x000e620008000a00 */
[----:B0-----:R-:W-:-:S04]  /*0030*/  LOP3.LUT P0, R0, R0, 0x1f, RZ, 0xc0, !PT ;  /* 0x0000001f00007812 */ /* 0x001fc8000780c0ff */
[C---:B------:R-:W-:Y:S01]  /*0040*/  ISETP.NE.AND P1, PT, R0.reuse, RZ, PT ;  /* 0x000000ff0000720c */ /* 0x040fe20003f25270 */
[C---:B------:R-:W-:Y:S01]  /*0050*/  VIADD R3, R0.reuse, 0x1 ;  /* 0x0000000100037836 */ /* 0x040fe20000000000 */
[----:B------:R-:W-:-:S04]  /*0060*/  ISETP.NE.AND P2, PT, R0, 0x5, PT ;  /* 0x000000050000780c */ /* 0x000fc80003f45270 */
[----:B------:R-:W0:Y:S02]  /*0070*/  SHFL.UP PT, R2, R3, 0x1, RZ ;  /* 0x0420000003027989 */ /* 0x000e2400000e00ff */
[----:B0-----:R-:W-:Y:S02]  /*0080*/  SEL R2, R2, RZ, P1 ;  /* 0x000000ff02027207 */ /* 0x001fe40000800000 */
[----:B------:R-:W-:-:S03]  /*0090*/  ISETP.GE.U32.AND P1, PT, R0, 0x2, PT ;  /* 0x000000020000780c */ /* 0x000fc60003f26070 */
[----:B------:R-:W-:Y:S01]  /*00a0*/  IMAD.IADD R4, R3, 0x1, R2 ;  /* 0x0000000103047824 */ /* 0x000fe200078e0202 */
[----:B------:R-:W-:-:S04]  /*00b0*/  I2FP.F32.U32 R2, R3 ;  /* 0x0000000300027245 */ /* 0x000fc80000201000 */
[----:B------:R-:W0:Y:S04]  /*00c0*/  SHFL.UP PT, R6, R4, 0x2, RZ ;  /* 0x0440000004067989 */ /* 0x000e2800000e00ff */
[----:B------:R-:W2:Y:S04]  /*00d0*/  SHFL.BFLY PT, R7, R2, 0x10, 0x1f ;  /* 0x0e001f0002077f89 */ /* 0x000ea800000e0000 */
[----:B------:R-:W3:Y:S04]  /*00e0*/  SHFL.DOWN PT, R5, R2, 0x10, 0x1f ;  /* 0x0a001f0002057f89 */ /* 0x000ee800000e0000 */
[----:B------:R-:W4:Y:S01]  /*00f0*/  SHFL.DOWN PT, R11, R2, 0x10, 0x1f ;  /* 0x0a001f00020b7f89 */ /* 0x000f2200000e0000 */
[----:B0-----:R-:W-:-:S02]  /*0100*/  SEL R9, R6, RZ, P1 ;  /* 0x000000ff06097207 */ /* 0x001fc40000800000 */
[----:B------:R-:W-:Y:S01]  /*0110*/  ISETP.GE.U32.AND P1, PT, R0, 0x4, PT ;  /* 0x000000040000780c */ /* 0x000fe20003f26070 */
[----:B--2---:R-:W-:Y:S02]  /*0120*/  FADD R7, R2, R7 ;  /* 0x0000000702077221 */ /* 0x004fe40000000000 */
[----:B------:R-:W-:Y:S02]  /*0130*/  IMAD.IADD R9, R4, 0x1, R9 ;  /* 0x0000000104097824 */ /* 0x000fe400078e0209 */
[C---:B---3--:R-:W-:Y:S01]  /*0140*/  FADD R5, R2.reuse, R5 ;  /* 0x0000000502057221 */ /* 0x048fe20000000000 */
[----:B------:R-:W-:Y:S01]  /*0150*/  SHFL.BFLY PT, R6, R7, 0x8, 0x1f ;  /* 0x0d001f0007067f89 */ /* 0x000fe200000e0000 */
[----:B----4-:R-:W-:-:S03]  /*0160*/  FMNMX R12, R2, R11, !PT ;  /* 0x0000000b020c7209 */ /* 0x010fc60007800000 */
[----:B------:R-:W0:Y:S04]  /*0170*/  SHFL.UP PT, R3, R9, 0x4, RZ ;  /* 0x0480000009037989 */ /* 0x000e2800000e00ff */
[----:B------:R-:W2:Y:S04]  /*0180*/  SHFL.DOWN PT, R4, R5, 0x8, 0x1f ;  /* 0x09001f0005047f89 */ /* 0x000ea800000e0000 */
[----:B------:R-:W3:Y:S01]  /*0190*/  SHFL.DOWN PT, R13, R12, 0x8, 0x1f ;  /* 0x09001f000c0d7f89 */ /* 0x000ee200000e0000 */
[----:B0-----:R-:W-:Y:S02]  /*01a0*/  SEL R8, R3, RZ, P1 ;  /* 0x000000ff03087207 */ /* 0x001fe40000800000 */
[----:B------:R-:W-:Y:S01]  /*01b0*/  ISETP.GE.U32.AND P1, PT, R0, 0x8, PT ;  /* 0x000000080000780c */ /* 0x000fe20003f26070 */
[----:B--2---:R-:W-:-:S02]  /*01c0*/  FADD R4, R5, R4 ;  /* 0x0000000405047221 */ /* 0x004fc40000000000 */
[----:B------:R-:W-:Y:S02]  /*01d0*/  IMAD.IADD R10, R9, 0x1, R8 ;  /* 0x00000001090a7824 */ /* 0x000fe400078e0208 */
[----:B------:R-:W-:Y:S01]  /*01e0*/  FADD R8, R7, R6 ;  /* 0x0000000607087221 */ /* 0x000fe20000000000 */
[----:B---3--:R-:W-:Y:S01]  /*01f0*/  FMNMX R13, R12, R13, !PT ;  /* 0x0000000d0c0d7209 */ /* 0x008fe20007800000 */
[----:B------:R-:W0:Y:S04]  /*0200*/  SHFL.DOWN PT, R3, R4, 0x4, 0x1f ;  /* 0x08801f0004037f89 */ /* 0x000e2800000e0000 */
[----:B------:R-:W2:Y:S04]  /*0210*/  SHFL.UP PT, R11, R10, 0x8, RZ ;  /* 0x050000000a0b7989 */ /* 0x000ea800000e00ff */
[----:B------:R-:W3:Y:S04]  /*0220*/  SHFL.BFLY PT, R5, R8, 0x4, 0x1f ;  /* 0x0c801f0008057f89 */ /* 0x000ee800000e0000 */
[----:B------:R-:W4:Y:S01]  /*0230*/  SHFL.DOWN PT, R6, R13, 0x4, 0x1f ;  /* 0x08801f000d067f89 */ /* 0x000f2200000e0000 */
[----:B0-----:R-:W-:Y:S01]  /*0240*/  FADD R3, R4, R3 ;  /* 0x0000000304037221 */ /* 0x001fe20000000000 */
[----:B--2---:R-:W-:-:S02]  /*0250*/  SEL R11, R11, RZ, P1 ;  /* 0x000000ff0b0b7207 */ /* 0x004fc40000800000 */
[----:B------:R-:W-:Y:S01]  /*0260*/  ISETP.GE.U32.AND P1, PT, R0, 0x10, PT ;  /* 0x000000100000780c */ /* 0x000fe20003f26070 */
[----:B---3--:R-:W-:Y:S02]  /*0270*/  FADD R9, R8, R5 ;  /* 0x0000000508097221 */ /* 0x008fe40000000000 */
[----:B------:R-:W-:Y:S01]  /*0280*/  IMAD.IADD R11, R10, 0x1, R11 ;  /* 0x000000010a0b7824 */ /* 0x000fe200078e020b */
[----:B----4-:R-:W-:Y:S02]  /*0290*/  FMNMX R12, R13, R6, !PT ;  /* 0x000000060d0c7209 */ /* 0x010fe40007800000 */
[----:B------:R-:W0:Y:S04]  /*02a0*/  SHFL.BFLY PT, R4, R9, 0x2, 0x1f ;  /* 0x0c401f0009047f89 */ /* 0x000e2800000e0000 */
[----:B------:R-:W2:Y:S04]  /*02b0*/  SHFL.UP PT, R5, R11, 0x10, RZ ;  /* 0x060000000b057989 */ /* 0x000ea800000e00ff */
[----:B------:R-:W3:Y:S04]  /*02c0*/  SHFL.DOWN PT, R6, R3, 0x2, 0x1f ;  /* 0x08401f0003067f89 */ /* 0x000ee800000e0000 */
[----:B------:R-:W4:Y:S01]  /*02d0*/  SHFL.DOWN PT, R7, R12, 0x2, 0x1f ;  /* 0x08401f000c077f89 */ /* 0x000f2200000e0000 */
[----:B0-----:R-:W-:Y:S01]  /*02e0*/  FADD R8, R9, R4 ;  /* 0x0000000409087221 */ /* 0x001fe20000000000 */
[----:B--2---:R-:W-:-:S02]  /*02f0*/  SEL R10, R5, RZ, P1 ;  /* 0x000000ff050a7207 */ /* 0x004fc40000800000 */
[----:B------:R-:W1:Y:S01]  /*0300*/  LDC.64 R4, c[0x0][0x380] ;  /* 0x0000e000ff047b82 */ /* 0x000e620000000a00 */
[----:B------:R-:W-:Y:S01]  /*0310*/  ISETP.NE.AND P1, PT, R0, RZ, PT ;  /* 0x000000ff0000720c */ /* 0x000fe20003f25270 */
[----:B---3--:R-:W-:Y:S01]  /*0320*/  FADD R6, R3, R6 ;  /* 0x0000000603067221 */ /* 0x008fe20000000000 */
[----:B------:R-:W-:Y:S01]  /*0330*/  IMAD.IADD R10, R11, 0x1, R10 ;  /* 0x000000010b0a7824 */ /* 0x000fe200078e020a */
[----:B------:R-:W1:Y:S01]  /*0340*/  SHFL.IDX PT, R3, R2, 0xf, 0x1f ;  /* 0x01e01f0002037f89 */ /* 0x000e6200000e0000 */
[----:B----4-:R-:W-:-:S03]  /*0350*/  FMNMX R13, R12, R7, !PT ;  /* 0x000000070c0d7209 */ /* 0x010fc60007800000 */
[----:B------:R-:W0:Y:S04]  /*0360*/  SHFL.DOWN PT, R7, R6, 0x1, 0x1f ;  /* 0x08201f0006077f89 */ /* 0x000e2800000e0000 */
[----:B------:R-:W2:Y:S04]  /*0370*/  SHFL.BFLY PT, R11, R8, 0x1, 0x1f ;  /* 0x0c201f00080b7f89 */ /* 0x000ea800000e0000 */
[----:B------:R-:W3:Y:S04]  /*0380*/  SHFL.UP PT, R10, R10, 0x1, RZ ;  /* 0x042000000a0a7989 */ /* 0x000ee800000e00ff */
[----:B------:R-:W4:Y:S04]  /*0390*/  SHFL.DOWN PT, R12, R13, 0x1, 0x1f ;  /* 0x08201f000d0c7f89 */ /* 0x000f2800000e0000 */
[----:B-1----:R1:W-:Y:S01]  /*03a0*/  @!P0 STG.E desc[UR4][R4.64], R3 ;  /* 0x0000000304008986 */ /* 0x0023e2000c101904 */
[----:B0-----:R-:W-:Y:S01]  /*03b0*/  FADD R7, R6, R7 ;  /* 0x0000000706077221 */ /* 0x001fe20000000000 */
[----:B--2---:R-:W-:-:S04]  /*03c0*/  FADD R11, R8, R11 ;  /* 0x0000000b080b7221 */ /* 0x004fc80000000000 */
[----:B------:R1:W-:Y:S01]  /*03d0*/  @!P1 STG.E desc[UR4][R4.64+0x4], R7 ;  /* 0x0000040704009986 */ /* 0x0003e2000c101904 */
[----:B---3--:R-:W-:-:S03]  /*03e0*/  @!P2 I2FP.F32.S32 R9, R10 ;  /* 0x0000000a0009a245 */ /* 0x008fc60000201400 */
[----:B------:R1:W-:Y:S01]  /*03f0*/  STG.E desc[UR4][R4.64+0x8], R11 ;  /* 0x0000080b04007986 */ /* 0x0003e2000c101904 */
[----:B----4-:R-:W-:-:S03]  /*0400*/  FMNMX R15, R13, R12, !PT ;  /* 0x0000000c0d0f7209 */ /* 0x010fc60007800000 */
[----:B------:R1:W-:Y:S01]  /*0410*/  @!P2 STG.E desc[UR4][R4.64+0xc], R9 ;  /* 0x00000c090400a986 */ /* 0x0003e2000c101904 */
[----:B------:R-:W-:Y:S05]  /*0420*/  @P1 EXIT ;  /* 0x000000000000194d */ /* 0x000fea0003800000 */
[----:B------:R-:W-:Y:S01]  /*0430*/  STG.E desc[UR4][R4.64+0x10], R15 ;  /* 0x0000100f04007986 */ /* 0x000fe2000c101904 */
[----:B------:R-:W-:Y:S05]  /*0440*/  EXIT ;  /* 0x000000000000794d */ /* 0x000fea0003800000 */
.L_x_1:
        /* <DEDUP_REMOVED lines=11> */
.L_x_3:


//--------------------- .nv.shared._Z26demo_practical_dot_productPKfS0_Pfi --------------------------
	.section	.nv.shared._Z26demo_practical_dot_productPKfS0_Pfi,"aw",@nobits
	.sectionflags	@""
	.align	4
.nv.shared._Z26demo_practical_dot_productPKfS0_Pfi:
	.zero		1152


//--------------------- .nv.shared.reserved.0     --------------------------
	.section	.nv.shared.reserved.0,"aw",@nobits
	.weak		__nv_reservedSMEM_offset_0_alias
	.size		__nv_reservedSMEM_offset_0_alias, 0, 64
	.other		__nv_reservedSMEM_offset_0_alias,@"STO_CUDA_RESERVED_SHARED STV_DEFAULT"
__nv_reservedSMEM_offset_0_alias:
	.zero		0
	.zero		64


//--------------------- .nv.constant0._Z26demo_practical_dot_productPKfS0_Pfi --------------------------
	.section	.nv.constant0._Z26demo_practical_dot_productPKfS0_Pfi,"a",@progbits
	.sectionflags	@""
	.align	4
.nv.constant0._Z26demo_practical_dot_productPKfS0_Pfi:
	.zero		924


//--------------------- .nv.constant0._Z17demo_all_patternsPf --------------------------
	.section	.nv.constant0._Z17demo_all_patternsPf,"a",@progbits
	.sectionflags	@""
	.align	4
.nv.constant0._Z17demo_all_patternsPf:
	.zero		904


//--------------------- SYMBOLS --------------------------

	.type		.nv.reservedSmem.offset0,@object
	.size		.nv.reservedSmem.offset0,0x4
	.type		.nv.reservedSmem.cap,@object
	.size		.nv.reservedSmem.cap,0x4
